	.headerflags	@"EF_CUDA_TEXMODE_UNIFIED EF_CUDA_64BIT_ADDRESS EF_CUDA_ACCELERATORS EF_CUDA_SM90 EF_CUDA_VIRTUAL_SM(EF_CUDA_SM90)"
	.elftype	@"ET_EXEC"


//--------------------- .nv.info                  --------------------------
	.section	.nv.info,"",@"SHT_CUDA_INFO"
	.align	4


	//----- nvinfo : EIATTR_REGCOUNT
	.align		4
        /*0000*/ 	.byte	0x04, 0x2f
        /*0002*/ 	.short	(.L_1 - .L_0)
	.align		4
.L_0:
        /*0004*/ 	.word	index@(triton_poi_fused_convolution_60)
        /*0008*/ 	.word	0x00000020


	//----- nvinfo : EIATTR_MIN_STACK_SIZE
	.align		4
.L_1:
        /*000c*/ 	.byte	0x04, 0x12
        /*000e*/ 	.short	(.L_3 - .L_2)
	.align		4
.L_2:
        /*0010*/ 	.word	index@(triton_poi_fused_convolution_60)
        /*0014*/ 	.word	0x00000000


	//----- nvinfo : EIATTR_FRAME_SIZE
	.align		4
.L_3:
        /*0018*/ 	.byte	0x04, 0x11
        /*001a*/ 	.short	(.L_5 - .L_4)
	.align		4
.L_4:
        /*001c*/ 	.word	index@(triton_poi_fused_convolution_60)
        /*0020*/ 	.word	0x00000000


	//----- nvinfo : EIATTR_MIN_STACK_SIZE
	.align		4
.L_5:
        /*0024*/ 	.byte	0x04, 0x12
        /*0026*/ 	.short	(.L_7 - .L_6)
	.align		4
.L_6:
        /*0028*/ 	.word	index@(triton_poi_fused_convolution_60)
        /*002c*/ 	.word	0x00000000
.L_7:


//--------------------- .nv.info.triton_poi_fused_convolution_60 --------------------------
	.section	.nv.info.triton_poi_fused_convolution_60,"",@"SHT_CUDA_INFO"
	.sectionflags	@""
	.align	4


	//----- nvinfo : EIATTR_CUDA_API_VERSION
	.align		4
        /*0000*/ 	.byte	0x04, 0x37
        /*0002*/ 	.short	(.L_9 - .L_8)
.L_8:
        /*0004*/ 	.word	0x0000007c


	//----- nvinfo : EIATTR_KPARAM_INFO
	.align		4
.L_9:
        /*0008*/ 	.byte	0x04, 0x17
        /*000a*/ 	.short	(.L_11 - .L_10)
.L_10:
        /*000c*/ 	.word	0x00000000
        /*0010*/ 	.short	0x0004
        /*0012*/ 	.short	0x001c
        /*0014*/ 	.byte	0x00, 0xf0, 0x11, 0x00


	//----- nvinfo : EIATTR_KPARAM_INFO
	.align		4
.L_11:
        /*0018*/ 	.byte	0x04, 0x17
        /*001a*/ 	.short	(.L_13 - .L_12)
.L_12:
        /*001c*/ 	.word	0x00000000
        /*0020*/ 	.short	0x0003
        /*0022*/ 	.short	0x0018
        /*0024*/ 	.byte	0x00, 0xf0, 0x11, 0x00


	//----- nvinfo : EIATTR_KPARAM_INFO
	.align		4
.L_13:
        /*0028*/ 	.byte	0x04, 0x17
        /*002a*/ 	.short	(.L_15 - .L_14)
.L_14:
        /*002c*/ 	.word	0x00000000
        /*0030*/ 	.short	0x0002
        /*0032*/ 	.short	0x0010
        /*0034*/ 	.byte	0x00, 0xf4, 0x21, 0x00


	//----- nvinfo : EIATTR_KPARAM_INFO
	.align		4
.L_15:
        /*0038*/ 	.byte	0x04, 0x17
        /*003a*/ 	.short	(.L_17 - .L_16)
.L_16:
        /*003c*/ 	.word	0x00000000
        /*0040*/ 	.short	0x0001
        /*0042*/ 	.short	0x0008
        /*0044*/ 	.byte	0x00, 0xf4, 0x21, 0x00


	//----- nvinfo : EIATTR_KPARAM_INFO
	.align		4
.L_17:
        /*0048*/ 	.byte	0x04, 0x17
        /*004a*/ 	.short	(.L_19 - .L_18)
.L_18:
        /*004c*/ 	.word	0x00000000
        /*0050*/ 	.short	0x0000
        /*0052*/ 	.short	0x0000
        /*0054*/ 	.byte	0x00, 0xf4, 0x21, 0x00


	//----- nvinfo : EIATTR_SPARSE_MMA_MASK
	.align		4
.L_19:
        /*0058*/ 	.byte	0x03, 0x50
        /*005a*/ 	.short	0x0000


	//----- nvinfo : EIATTR_MAXREG_COUNT
	.align		4
        /*005c*/ 	.byte	0x03, 0x1b
        /*005e*/ 	.short	0x00ff


	//----- nvinfo : EIATTR_EXIT_INSTR_OFFSETS
	.align		4
        /*0060*/ 	.byte	0x04, 0x1c
        /*0062*/ 	.short	(.L_21 - .L_20)


	//   ....[0]....
.L_20:
        /*0064*/ 	.word	0x00000720


	//   ....[1]....
        /*0068*/ 	.word	0x00000740


	//----- nvinfo : EIATTR_REQNTID
	.align		4
.L_21:
        /*006c*/ 	.byte	0x04, 0x10
        /*006e*/ 	.short	(.L_23 - .L_22)
.L_22:
        /*0070*/ 	.word	0x00000100
        /*0074*/ 	.word	0x00000001
        /*0078*/ 	.word	0x00000001


	//----- nvinfo : EIATTR_CBANK_PARAM_SIZE
	.align		4
.L_23:
        /*007c*/ 	.byte	0x03, 0x19
        /*007e*/ 	.short	0x0020


	//----- nvinfo : EIATTR_PARAM_CBANK
	.align		4
        /*0080*/ 	.byte	0x04, 0x0a
        /*0082*/ 	.short	(.L_25 - .L_24)
	.align		4
.L_24:
        /*0084*/ 	.word	index@(.nv.constant0.triton_poi_fused_convolution_60)
        /*0088*/ 	.short	0x0210
        /*008a*/ 	.short	0x0020


	//----- nvinfo : EIATTR_SW_WAR
	.align		4
.L_25:
        /*008c*/ 	.byte	0x04, 0x36
        /*008e*/ 	.short	(.L_27 - .L_26)
.L_26:
        /*0090*/ 	.word	0x00000008
.L_27:


//--------------------- .nv.callgraph             --------------------------
	.section	.nv.callgraph,"",@"SHT_CUDA_CALLGRAPH"
	.align	4
	.sectionentsize	8
	.align		4
        /*0000*/ 	.word	0x00000000
	.align		4
        /*0004*/ 	.word	0xffffffff
	.align		4
        /*0008*/ 	.word	0x00000000
	.align		4
        /*000c*/ 	.word	0xfffffffe
	.align		4
        /*0010*/ 	.word	0x00000000
	.align		4
        /*0014*/ 	.word	0xfffffffd
	.align		4
        /*0018*/ 	.word	0x00000000
	.align		4
        /*001c*/ 	.word	0xfffffffc


//--------------------- .text.triton_poi_fused_convolution_60 --------------------------
	.section	.text.triton_poi_fused_convolution_60,"ax",@progbits
	.sectionflags	@"SHF_BARRIERS=1"
	.align	128
        .global         triton_poi_fused_convolution_60
        .type           triton_poi_fused_convolution_60,@function
        .size           triton_poi_fused_convolution_60,(.L_x_1 - triton_poi_fused_convolution_60)
        .other          triton_poi_fused_convolution_60,@"STO_CUDA_ENTRY STV_DEFAULT"
triton_poi_fused_convolution_60:
.text.triton_poi_fused_convolution_60:
[----:B------:R-:W0:Y:S01]  /*0000*/  LDC R1, c[0x0][0x28] ;  /* 0x00000a00ff017b82 */ /* 0x000e220000000800 */
[----:B------:R-:W1:Y:S07]  /*0010*/  S2R R2, SR_TID.X ;  /* 0x0000000000027919 */ /* 0x000e6e0000002100 */
[----:B------:R-:W2:Y:S01]  /*0020*/  LDC.64 R22, c[0x0][0x210] ;  /* 0x00008400ff167b82 */ /* 0x000ea20000000a00 */
[----:B------:R-:W-:Y:S01]  /*0030*/  CS2R R10, SRZ ;  /* 0x00000000000a7805 */ /* 0x000fe2000001ff00 */
[----:B------:R-:W-:Y:S01]  /*0040*/  ULDC.64 UR6, c[0x0][0x208] ;  /* 0x0000820000067ab9 */ /* 0x000fe20000000a00 */
[----:B------:R-:W3:Y:S01]  /*0050*/  S2R R5, SR_CTAID.Y ;  /* 0x0000000000057919 */ /* 0x000ee20000002600 */
[----:B------:R-:W4:Y:S01]  /*0060*/  S2R R0, SR_CTAID.X ;  /* 0x0000000000007919 */ /* 0x000f220000002500 */
[----:B-1----:R-:W-:-:S02]  /*0070*/  IMAD.SHL.U32 R4, R2, 0x4, RZ ;  /* 0x0000000402047824 */ /* 0x002fc400078e00ff */
[----:B---3--:R-:W-:Y:S01]  /*0080*/  IMAD.SHL.U32 R3, R5, 0x400, RZ ;  /* 0x0000040005037824 */ /* 0x008fe200078e00ff */
[----:B------:R-:W-:Y:S02]  /*0090*/  SHF.R.S32.HI R7, RZ, 0x15, R5 ;  /* 0x00000015ff077819 */ /* 0x000fe40000011405 */
[----:B------:R-:W-:Y:S01]  /*00a0*/  LOP3.LUT R4, R4, 0x3fc, RZ, 0xc0, !PT ;  /* 0x000003fc04047812 */ /* 0x000fe200078ec0ff */
[----:B----4-:R-:W-:Y:S01]  /*00b0*/  IMAD.SHL.U32 R5, R0, 0x4, RZ ;  /* 0x0000000400057824 */ /* 0x010fe200078e00ff */
[----:B------:R-:W-:Y:S02]  /*00c0*/  SGXT R7, R7, 0x1 ;  /* 0x000000010707781a */ /* 0x000fe40000000200 */
[----:B------:R-:W-:Y:S01]  /*00d0*/  LOP3.LUT R4, R3, R4, RZ, 0xfc, !PT ;  /* 0x0000000403047212 */ /* 0x000fe200078efcff */
[----:B------:R-:W-:Y:S01]  /*00e0*/  VIADD R8, R5, 0x3 ;  /* 0x0000000305087836 */ /* 0x000fe20000000000 */
[----:B------:R-:W-:Y:S02]  /*00f0*/  IADD3 R6, R5, 0x2, RZ ;  /* 0x0000000205067810 */ /* 0x000fe40007ffe0ff */
[----:B------:R-:W-:-:S02]  /*0100*/  LEA.HI R7, R7, R4, RZ, 0x9 ;  /* 0x0000000407077211 */ /* 0x000fc400078f48ff */
[----:B------:R-:W-:Y:S02]  /*0110*/  ISETP.GE.AND P1, PT, R6, 0x4, PT ;  /* 0x000000040600780c */ /* 0x000fe40003f26270 */
[----:B------:R-:W-:Y:S02]  /*0120*/  LOP3.LUT R9, R7, 0xfffffe00, RZ, 0xc0, !PT ;  /* 0xfffffe0007097812 */ /* 0x000fe400078ec0ff */
[----:B------:R-:W-:Y:S02]  /*0130*/  SHF.R.S32.HI R7, RZ, 0x9, R7 ;  /* 0x00000009ff077819 */ /* 0x000fe40000011407 */
[C---:B------:R-:W-:Y:S01]  /*0140*/  ISETP.GE.AND P3, PT, R5.reuse, 0x4, PT ;  /* 0x000000040500780c */ /* 0x040fe20003f66270 */
[----:B------:R-:W-:Y:S01]  /*0150*/  IMAD.IADD R4, R4, 0x1, -R9 ;  /* 0x0000000104047824 */ /* 0x000fe200078e0a09 */
[----:B------:R-:W-:Y:S01]  /*0160*/  IADD3 R9, R7, R0, RZ ;  /* 0x0000000007097210 */ /* 0x000fe20007ffe0ff */
[----:B------:R-:W-:Y:S01]  /*0170*/  VIADD R5, R5, 0x1 ;  /* 0x0000000105057836 */ /* 0x000fe20000000000 */
[----:B------:R-:W-:Y:S01]  /*0180*/  ISETP.GE.AND P2, PT, R8, 0x4, PT ;  /* 0x000000040800780c */ /* 0x000fe20003f46270 */
[----:B------:R-:W-:Y:S01]  /*0190*/  IMAD R6, R7, 0x800, R4 ;  /* 0x0000080007067824 */ /* 0x000fe200078e0204 */
[----:B------:R-:W-:-:S02]  /*01a0*/  LEA R25, R9, R4, 0xb ;  /* 0x0000000409197211 */ /* 0x000fc400078e58ff */
[----:B------:R-:W-:Y:S02]  /*01b0*/  CS2R R8, SRZ ;  /* 0x0000000000087805 */ /* 0x000fe4000001ff00 */
[C---:B------:R-:W-:Y:S01]  /*01c0*/  ISETP.GE.AND P0, PT, R5.reuse, 0x4, PT ;  /* 0x000000040500780c */ /* 0x040fe20003f06270 */
[----:B------:R-:W-:Y:S01]  /*01d0*/  IMAD R27, R5, 0x200, R6 ;  /* 0x00000200051b7824 */ /* 0x000fe200078e0206 */
[----:B------:R-:W-:Y:S01]  /*01e0*/  CS2R R4, SRZ ;  /* 0x0000000000047805 */ /* 0x000fe2000001ff00 */
[--C-:B--2---:R-:W-:Y:S01]  /*01f0*/  IMAD.WIDE R24, R25, 0x4, R22.reuse ;  /* 0x0000000419187825 */ /* 0x104fe200078e0216 */
[----:B------:R-:W-:Y:S02]  /*0200*/  CS2R R6, SRZ ;  /* 0x0000000000067805 */ /* 0x000fe4000001ff00 */
[----:B------:R-:W-:Y:S01]  /*0210*/  IADD3 R13, R27, 0x400, RZ ;  /* 0x000004001b0d7810 */ /* 0x000fe20007ffe0ff */
[C---:B------:R-:W-:Y:S02]  /*0220*/  VIADD R21, R27.reuse, 0x200 ;  /* 0x000002001b157836 */ /* 0x040fe40000000000 */
[----:B------:R-:W-:Y:S01]  /*0230*/  IMAD.WIDE R26, R27, 0x4, R22 ;  /* 0x000000041b1a7825 */ /* 0x000fe200078e0216 */
[----:B------:R-:W-:-:S02]  /*0240*/  CS2R R14, SRZ ;  /* 0x00000000000e7805 */ /* 0x000fc4000001ff00 */
[----:B------:R-:W-:Y:S02]  /*0250*/  CS2R R16, SRZ ;  /* 0x0000000000107805 */ /* 0x000fe4000001ff00 */
[----:B------:R-:W-:Y:S01]  /*0260*/  CS2R R18, SRZ ;  /* 0x0000000000127805 */ /* 0x000fe2000001ff00 */
[--C-:B------:R-:W-:Y:S01]  /*0270*/  IMAD.WIDE R20, R21, 0x4, R22.reuse ;  /* 0x0000000415147825 */ /* 0x100fe200078e0216 */
[----:B------:R1:W2:Y:S03]  /*0280*/  @!P3 LDG.E.EL.128 R4, desc[UR6][R24.64] ;  /* 0x000000061804b981 */ /* 0x0002a6000c2e1d00 */
[----:B------:R-:W-:Y:S01]  /*0290*/  IMAD.WIDE R22, R13, 0x4, R22 ;  /* 0x000000040d167825 */ /* 0x000fe200078e0216 */
[----:B------:R-:W-:Y:S01]  /*02a0*/  CS2R R12, SRZ ;  /* 0x00000000000c7805 */ /* 0x000fe2000001ff00 */
[----:B------:R-:W3:Y:S04]  /*02b0*/  @!P0 LDG.E.EL.128 R8, desc[UR6][R26.64] ;  /* 0x000000061a088981 */ /* 0x000ee8000c2e1d00 */
[----:B------:R4:W5:Y:S04]  /*02c0*/  @!P2 LDG.E.EL.128 R16, desc[UR6][R22.64] ;  /* 0x000000061610a981 */ /* 0x000968000c2e1d00 */
[----:B------:R4:W3:Y:S01]  /*02d0*/  @!P1 LDG.E.EL.128 R12, desc[UR6][R20.64] ;  /* 0x00000006140c9981 */ /* 0x0008e2000c2e1d00 */
[----:B------:R-:W4:Y:S01]  /*02e0*/  S2UR UR5, SR_CgaCtaId ;  /* 0x00000000000579c3 */ /* 0x000f220000008800 */
[----:B-1----:R-:W1:Y:S01]  /*02f0*/  S2R R25, SR_TID.X ;  /* 0x0000000000197919 */ /* 0x002e620000002100 */
[----:B------:R-:W-:Y:S01]  /*0300*/  IMAD.SHL.U32 R24, R2, 0x10, RZ ;  /* 0x0000001002187824 */ /* 0x000fe200078e00ff */
[----:B------:R-:W-:-:S05]  /*0310*/  UMOV UR4, 0x400 ;  /* 0x0000040000047882 */ /* 0x000fca0000000000 */
[----:B----4-:R-:W4:Y:S01]  /*0320*/  LDC.64 R22, c[0x0][0x218] ;  /* 0x00008600ff167b82 */ /* 0x010f220000000a00 */
[----:B------:R-:W-:Y:S01]  /*0330*/  LOP3.LUT R24, R24, 0xff0, RZ, 0xc0, !PT ;  /* 0x00000ff018187812 */ /* 0x000fe200078ec0ff */
[----:B0-----:R-:W-:Y:S01]  /*0340*/  UPRMT UR4, UR5, 0x654, UR4 ;  /* 0x0000065405047896 */ /* 0x001fe20008000004 */
[----:B-1----:R-:W-:-:S05]  /*0350*/  IMAD.SHL.U32 R26, R25, 0x4, RZ ;  /* 0x00000004191a7824 */ /* 0x002fca00078e00ff */
[----:B------:R-:W-:-:S05]  /*0360*/  IADD3 R25, R24, UR4, RZ ;  /* 0x0000000418197c10 */ /* 0x000fca000fffe0ff */
[----:B------:R-:W-:Y:S01]  /*0370*/  IMAD R25, R24, 0x4, R25 ;  /* 0x0000000418197824 */ /* 0x000fe200078e0219 */
[----:B------:R-:W-:-:S05]  /*0380*/  LOP3.LUT R27, R26, 0x3fc, RZ, 0xc0, !PT ;  /* 0x000003fc1a1b7812 */ /* 0x000fca00078ec0ff */
[----:B------:R-:W-:-:S05]  /*0390*/  VIADD R20, R27, UR4 ;  /* 0x000000041b147c36 */ /* 0x000fca0008000000 */
[----:B------:R-:W-:Y:S02]  /*03a0*/  LEA R20, R27, R20, 0x2 ;  /* 0x000000141b147211 */ /* 0x000fe400078e10ff */
[----:B------:R-:W-:-:S05]  /*03b0*/  LOP3.LUT R3, R3, 0xff, R2, 0xf8, !PT ;  /* 0x000000ff03037812 */ /* 0x000fca00078ef802 */
[----:B------:R-:W-:-:S04]  /*03c0*/  IMAD.IADD R3, R3, 0x1, R0 ;  /* 0x0000000103037824 */ /* 0x000fc800078e0200 */
[----:B------:R-:W-:-:S04]  /*03d0*/  IMAD.SHL.U32 R3, R3, 0x4, RZ ;  /* 0x0000000403037824 */ /* 0x000fc800078e00ff */
[----:B----4-:R-:W-:Y:S01]  /*03e0*/  IMAD.WIDE R28, R3, 0x4, R22 ;  /* 0x00000004031c7825 */ /* 0x010fe200078e0216 */
[----:B------:R-:W-:-:S03]  /*03f0*/  IADD3 R0, R3, 0x400, RZ ;  /* 0x0000040003007810 */ /* 0x000fc60007ffe0ff */
[----:B------:R-:W-:Y:S02]  /*0400*/  VIADD R21, R3, 0x800 ;  /* 0x0000080003157836 */ /* 0x000fe40000000000 */
[--C-:B------:R-:W-:Y:S01]  /*0410*/  IMAD.WIDE R26, R0, 0x4, R22.reuse ;  /* 0x00000004001a7825 */ /* 0x100fe200078e0216 */
[----:B--2---:R-:W-:Y:S04]  /*0420*/  STS [R25], R4 ;  /* 0x0000000419007388 */ /* 0x004fe80000000800 */
[----:B------:R-:W-:Y:S04]  /*0430*/  STS [R25+0x14], R5 ;  /* 0x0000140519007388 */ /* 0x000fe80000000800 */
[----:B------:R-:W-:Y:S04]  /*0440*/  STS [R25+0x28], R6 ;  /* 0x0000280619007388 */ /* 0x000fe80000000800 */
[----:B------:R-:W-:Y:S04]  /*0450*/  STS [R25+0x3c], R7 ;  /* 0x00003c0719007388 */ /* 0x000fe80000000800 */
[----:B---3--:R-:W-:Y:S04]  /*0460*/  STS [R25+0x4], R8 ;  /* 0x0000040819007388 */ /* 0x008fe80000000800 */
[----:B------:R-:W-:Y:S04]  /*0470*/  STS [R25+0x18], R9 ;  /* 0x0000180919007388 */ /* 0x000fe80000000800 */
[----:B------:R-:W-:Y:S04]  /*0480*/  STS [R25+0x2c], R10 ;  /* 0x00002c0a19007388 */ /* 0x000fe80000000800 */
[----:B------:R-:W-:Y:S04]  /*0490*/  STS [R25+0x40], R11 ;  /* 0x0000400b19007388 */ /* 0x000fe80000000800 */
[----:B------:R-:W-:Y:S04]  /*04a0*/  STS [R25+0x8], R12 ;  /* 0x0000080c19007388 */ /* 0x000fe80000000800 */
[----:B------:R-:W-:Y:S04]  /*04b0*/  STS [R25+0x1c], R13 ;  /* 0x00001c0d19007388 */ /* 0x000fe80000000800 */
[----:B------:R-:W-:Y:S04]  /*04c0*/  STS [R25+0x30], R14 ;  /* 0x0000300e19007388 */ /* 0x000fe80000000800 */
[----:B------:R-:W-:Y:S04]  /*04d0*/  STS [R25+0x44], R15 ;  /* 0x0000440f19007388 */ /* 0x000fe80000000800 */
[----:B-----5:R-:W-:Y:S04]  /*04e0*/  STS [R25+0xc], R16 ;  /* 0x00000c1019007388 */ /* 0x020fe80000000800 */
[----:B------:R-:W-:Y:S04]  /*04f0*/  STS [R25+0x20], R17 ;  /* 0x0000201119007388 */ /* 0x000fe80000000800 */
[----:B------:R-:W-:Y:S04]  /*0500*/  STS [R25+0x34], R18 ;  /* 0x0000341219007388 */ /* 0x000fe80000000800 */
[----:B------:R0:W-:Y:S01]  /*0510*/  STS [R25+0x48], R19 ;  /* 0x0000481319007388 */ /* 0x0001e20000000800 */
[----:B------:R-:W-:Y:S08]  /*0520*/  BAR.SYNC.DEFER_BLOCKING 0x0 ;  /* 0x0000000000007b1d */ /* 0x000ff00000010000 */
[----:B0-----:R-:W0:Y:S01]  /*0530*/  LDC.64 R24, c[0x0][0x220] ;  /* 0x00008800ff187b82 */ /* 0x001e220000000a00 */
[----:B------:R-:W-:Y:S04]  /*0540*/  LDS R8, [R20] ;  /* 0x0000000014087984 */ /* 0x000fe80000000800 */
[----:B------:R-:W-:Y:S04]  /*0550*/  LDS R9, [R20+0x4] ;  /* 0x0000040014097984 */ /* 0x000fe80000000800 */
[----:B------:R-:W-:Y:S04]  /*0560*/  LDS R10, [R20+0x8] ;  /* 0x00000800140a7984 */ /* 0x000fe80000000800 */
[----:B------:R-:W1:Y:S04]  /*0570*/  LDS R11, [R20+0xc] ;  /* 0x00000c00140b7984 */ /* 0x000e680000000800 */
[----:B------:R-:W-:Y:S04]  /*0580*/  LDS R12, [R20+0x1400] ;  /* 0x00140000140c7984 */ /* 0x000fe80000000800 */
[----:B------:R-:W-:Y:S04]  /*0590*/  LDS R13, [R20+0x1404] ;  /* 0x00140400140d7984 */ /* 0x000fe80000000800 */
[----:B------:R-:W-:Y:S04]  /*05a0*/  LDS R14, [R20+0x1408] ;  /* 0x00140800140e7984 */ /* 0x000fe80000000800 */
[----:B------:R-:W2:Y:S04]  /*05b0*/  LDS R15, [R20+0x140c] ;  /* 0x00140c00140f7984 */ /* 0x000ea80000000800 */
[----:B------:R-:W-:Y:S04]  /*05c0*/  LDS R16, [R20+0x2800] ;  /* 0x0028000014107984 */ /* 0x000fe80000000800 */
[----:B------:R-:W-:Y:S04]  /*05d0*/  LDS R17, [R20+0x2804] ;  /* 0x0028040014117984 */ /* 0x000fe80000000800 */
[----:B------:R-:W-:Y:S04]  /*05e0*/  LDS R18, [R20+0x2808] ;  /* 0x0028080014127984 */ /* 0x000fe80000000800 */
[----:B------:R-:W3:Y:S04]  /*05f0*/  LDS R19, [R20+0x280c] ;  /* 0x00280c0014137984 */ /* 0x000ee80000000800 */
[----:B------:R-:W-:Y:S04]  /*0600*/  LDS R4, [R20+0x3c00] ;  /* 0x003c000014047984 */ /* 0x000fe80000000800 */
[----:B------:R-:W-:Y:S04]  /*0610*/  LDS R5, [R20+0x3c04] ;  /* 0x003c040014057984 */ /* 0x000fe80000000800 */
[----:B------:R-:W-:Y:S04]  /*0620*/  LDS R6, [R20+0x3c08] ;  /* 0x003c080014067984 */ /* 0x000fe80000000800 */
[----:B------:R-:W4:Y:S04]  /*0630*/  LDS R7, [R20+0x3c0c] ;  /* 0x003c0c0014077984 */ /* 0x000f280000000800 */
[----:B-1----:R1:W-:Y:S04]  /*0640*/  @!P3 STG.E.128 desc[UR6][R28.64], R8 ;  /* 0x000000081c00b986 */ /* 0x0023e8000c101d06 */
[----:B--2---:R2:W-:Y:S01]  /*0650*/  @!P3 STG.E.128 desc[UR6][R26.64], R12 ;  /* 0x0000000c1a00b986 */ /* 0x0045e2000c101d06 */
[----:B-1----:R-:W-:Y:S01]  /*0660*/  IADD3 R29, R3, 0xc00, RZ ;  /* 0x00000c00031d7810 */ /* 0x002fe20007ffe0ff */
[----:B--2---:R-:W-:-:S04]  /*0670*/  IMAD.WIDE R26, R21, 0x4, R22 ;  /* 0x00000004151a7825 */ /* 0x004fc800078e0216 */
[----:B------:R-:W-:Y:S01]  /*0680*/  IMAD.WIDE R22, R29, 0x4, R22 ;  /* 0x000000041d167825 */ /* 0x000fe200078e0216 */
[----:B---3--:R-:W-:Y:S03]  /*0690*/  @!P3 STG.E.128 desc[UR6][R26.64], R16 ;  /* 0x000000101a00b986 */ /* 0x008fe6000c101d06 */
[----:B0-----:R-:W-:-:S04]  /*06a0*/  IMAD.WIDE R2, R3, 0x4, R24 ;  /* 0x0000000403027825 */ /* 0x001fc800078e0218 */
[--C-:B------:R-:W-:Y:S01]  /*06b0*/  IMAD.WIDE R20, R21, 0x4, R24.reuse ;  /* 0x0000000415147825 */ /* 0x100fe200078e0218 */
[----:B----4-:R0:W-:Y:S04]  /*06c0*/  @!P3 STG.E.128 desc[UR6][R22.64], R4 ;  /* 0x000000041600b986 */ /* 0x0101e8000c101d06 */
[----:B------:R1:W-:Y:S01]  /*06d0*/  @!P3 STG.E.128 desc[UR6][R2.64], R8 ;  /* 0x000000080200b986 */ /* 0x0003e2000c101d06 */
[----:B0-----:R-:W-:-:S05]  /*06e0*/  IMAD.WIDE R22, R0, 0x4, R24 ;  /* 0x0000000400167825 */ /* 0x001fca00078e0218 */
[----:B------:R1:W-:Y:S01]  /*06f0*/  @!P3 STG.E.128 desc[UR6][R22.64], R12 ;  /* 0x0000000c1600b986 */ /* 0x0003e2000c101d06 */
[----:B------:R-:W-:-:S03]  /*0700*/  IMAD.WIDE R24, R29, 0x4, R24 ;  /* 0x000000041d187825 */ /* 0x000fc600078e0218 */
[----:B------:R1:W-:Y:S01]  /*0710*/  @!P3 STG.E.128 desc[UR6][R20.64], R16 ;  /* 0x000000101400b986 */ /* 0x0003e2000c101d06 */
[----:B------:R-:W-:Y:S05]  /*0720*/  @P3 EXIT ;  /* 0x000000000000394d */ /* 0x000fea0003800000 */
[----:B------:R-:W-:Y:S01]  /*0730*/  STG.E.128 desc[UR6][R24.64], R4 ;  /* 0x0000000418007986 */ /* 0x000fe2000c101d06 */
[----:B------:R-:W-:Y:S05]  /*0740*/  EXIT ;  /* 0x000000000000794d */ /* 0x000fea0003800000 */
.L_x_0:
[----:B------:R-:W-:-:S00]  /*0750*/  BRA `(.L_x_0) ;  /* 0xfffffffc00fc7947 */ /* 0x000fc0000383ffff */
[----:B------:R-:W-:-:S00]  /*0760*/  NOP ;  /* 0x0000000000007918 */ /* 0x000fc00000000000 */
        /* <DEDUP_REMOVED lines=9> */
.L_x_1:


//--------------------- .nv.shared.triton_poi_fused_convolution_60 --------------------------
	.section	.nv.shared.triton_poi_fused_convolution_60,"aw",@nobits
	.sectionflags	@""
	.align	16
	.zero		1024


//--------------------- .nv.constant0.triton_poi_fused_convolution_60 --------------------------
	.section	.nv.constant0.triton_poi_fused_convolution_60,"a",@progbits
	.sectionflags	@""
	.align	4
.nv.constant0.triton_poi_fused_convolution_60:
	.zero		560
